//
// Generated by NVIDIA NVVM Compiler
//
// Compiler Build ID: CL-36424714
// Cuda compilation tools, release 13.0, V13.0.88
// Based on NVVM 20.0.0
//

.version 9.0
.target sm_100
.address_size 64

	// .globl	_Z3fooPKcPmPi
// _ZZ3fooPKcPmPiE7s_array has been demoted

.visible .entry _Z3fooPKcPmPi(
	.param .u64 .ptr .align 1 _Z3fooPKcPmPi_param_0,
	.param .u64 .ptr .align 1 _Z3fooPKcPmPi_param_1,
	.param .u64 .ptr .align 1 _Z3fooPKcPmPi_param_2
)
{
	.reg .pred 	%p<4>;
	.reg .b16 	%rs<6>;
	.reg .b32 	%r<8>;
	.reg .b64 	%rd<13>;
	// demoted variable
	.shared .align 1 .b8 _ZZ3fooPKcPmPiE7s_array[129];
	ld.param.u64 	%rd5, [_Z3fooPKcPmPi_param_0];
	ld.param.u64 	%rd3, [_Z3fooPKcPmPi_param_1];
	ld.param.u64 	%rd4, [_Z3fooPKcPmPi_param_2];
	cvta.to.global.u64 	%rd1, %rd5;
	mov.u32 	%r2, %ctaid.x;
	mov.u32 	%r3, %ntid.x;
	mov.u32 	%r4, %tid.x;
	mad.lo.s32 	%r5, %r2, %r3, %r4;
	cvt.u64.u32 	%rd2, %r5;
	setp.ne.s32 	%p1, %r4, 127;
	mov.u32 	%r6, _ZZ3fooPKcPmPiE7s_array;
	add.s32 	%r1, %r6, %r4;
	@%p1 bra 	$L__BB0_2;
	add.s64 	%rd7, %rd1, %rd2;
	ld.global.u8 	%rs2, [%rd7];
	st.shared.u8 	[_ZZ3fooPKcPmPiE7s_array+127], %rs2;
	ld.global.u8 	%rs3, [%rd7+1];
	st.shared.u8 	[_ZZ3fooPKcPmPiE7s_array+128], %rs3;
	bra.uni 	$L__BB0_3;
$L__BB0_2:
	add.s64 	%rd6, %rd1, %rd2;
	ld.global.u8 	%rs1, [%rd6];
	st.shared.u8 	[%r1], %rs1;
$L__BB0_3:
	bar.sync 	0;
	ld.shared.u8 	%rs4, [%r1];
	setp.ne.s16 	%p2, %rs4, 13;
	@%p2 bra 	$L__BB0_6;
	ld.shared.u8 	%rs5, [%r1+1];
	setp.ne.s16 	%p3, %rs5, 10;
	@%p3 bra 	$L__BB0_6;
	cvta.to.global.u64 	%rd8, %rd4;
	atom.global.add.u32 	%r7, [%rd8], 1;
	add.s64 	%rd9, %rd2, 2;
	cvta.to.global.u64 	%rd10, %rd3;
	mul.wide.s32 	%rd11, %r7, 8;
	add.s64 	%rd12, %rd10, %rd11;
	st.global.u64 	[%rd12], %rd9;
$L__BB0_6:
	ret;

}


// ===== COMPILED SASS (sm_100) =====

	.target	sm_100

	.elftype	@"ET_EXEC"


//--------------------- .note.nv.tkinfo           --------------------------
	.section	.note.nv.tkinfo,"",@"SHT_NOTE"
	.sectionflags	@"SHF_NOTE_NV_TKINFO"
	.tkinfo
        /*0018*/ 	.word	0x00000002
        /*0030*/ 	.string	""
        /*0030*/ 	.string	"ptxas"
        /*0030*/ 	.string	"Cuda compilation tools, release 13.0, V13.0.88"
        /*0030*/ 	.string	"Build cuda_13.0.r13.0/compiler.36424714_0"
        /*0030*/ 	.string	"-arch sm_100 -m 64 "



//--------------------- .note.nv.cuinfo           --------------------------
	.section	.note.nv.cuinfo,"",@"SHT_NOTE"
	.sectionflags	@"SHF_NOTE_NV_CUINFO"
        /*0018*/ 	.short	0x0002
        /*001a*/ 	.short	0x0064
        /*001c*/ 	.short	0x0082
	.zero		2


//--------------------- .nv.info                  --------------------------
	.section	.nv.info,"",@"SHT_CUDA_INFO"
	.align	4


	//----- nvinfo : EIATTR_REGCOUNT
	.align		4
        /*0000*/ 	.byte	0x04, 0x2f
        /*0002*/ 	.short	(.L_1 - .L_0)
	.align		4
.L_0:
        /*0004*/ 	.word	index@(_Z3fooPKcPmPi)
        /*0008*/ 	.word	0x0000000e


	//----- nvinfo : EIATTR_FRAME_SIZE
	.align		4
.L_1:
        /*000c*/ 	.byte	0x04, 0x11
        /*000e*/ 	.short	(.L_3 - .L_2)
	.align		4
.L_2:
        /*0010*/ 	.word	index@(_Z3fooPKcPmPi)
        /*0014*/ 	.word	0x00000000


	//----- nvinfo : EIATTR_MIN_STACK_SIZE
	.align		4
.L_3:
        /*0018*/ 	.byte	0x04, 0x12
        /*001a*/ 	.short	(.L_5 - .L_4)
	.align		4
.L_4:
        /*001c*/ 	.word	index@(_Z3fooPKcPmPi)
        /*0020*/ 	.word	0x00000000
.L_5:


//--------------------- .nv.compat                --------------------------
	.section	.nv.compat,"",@"SHT_CUDA_COMPAT_INFO"
	.align	4
        /*0000*/ 	.byte	0x02, 0x09, 0x00, 0x00, 0x02, 0x02, 0x01, 0x00, 0x02, 0x05, 0x05, 0x00, 0x03, 0x07, 0x01, 0x01
        /*0010*/ 	.byte	0x02, 0x03, 0x00, 0x00, 0x02, 0x06, 0x01, 0x00, 0x04, 0x0b, 0x08, 0x00, 0x09, 0x00, 0x00, 0x00
        /*0020*/ 	.byte	0x00, 0x00, 0x00, 0x00


//--------------------- .nv.info._Z3fooPKcPmPi    --------------------------
	.section	.nv.info._Z3fooPKcPmPi,"",@"SHT_CUDA_INFO"
	.sectionflags	@""
	.align	4


	//----- nvinfo : EIATTR_CUDA_API_VERSION
	.align		4
        /*0000*/ 	.byte	0x04, 0x37
        /*0002*/ 	.short	(.L_7 - .L_6)
.L_6:
        /*0004*/ 	.word	0x00000082


	//----- nvinfo : EIATTR_KPARAM_INFO
	.align		4
.L_7:
        /*0008*/ 	.byte	0x04, 0x17
        /*000a*/ 	.short	(.L_9 - .L_8)
.L_8:
        /*000c*/ 	.word	0x00000000
        /*0010*/ 	.short	0x0002
        /*0012*/ 	.short	0x0010
        /*0014*/ 	.byte	0x00, 0xf5, 0x21, 0x00


	//----- nvinfo : EIATTR_KPARAM_INFO
	.align		4
.L_9:
        /*0018*/ 	.byte	0x04, 0x17
        /*001a*/ 	.short	(.L_11 - .L_10)
.L_10:
        /*001c*/ 	.word	0x00000000
        /*0020*/ 	.short	0x0001
        /*0022*/ 	.short	0x0008
        /*0024*/ 	.byte	0x00, 0xf5, 0x21, 0x00


	//----- nvinfo : EIATTR_KPARAM_INFO
	.align		4
.L_11:
        /*0028*/ 	.byte	0x04, 0x17
        /*002a*/ 	.short	(.L_13 - .L_12)
.L_12:
        /*002c*/ 	.word	0x00000000
        /*0030*/ 	.short	0x0000
        /*0032*/ 	.short	0x0000
        /*0034*/ 	.byte	0x00, 0xf5, 0x21, 0x00


	//----- nvinfo : EIATTR_SPARSE_MMA_MASK
	.align		4
.L_13:
        /*0038*/ 	.byte	0x03, 0x50
        /*003a*/ 	.short	0x0000


	//----- nvinfo : EIATTR_MAXREG_COUNT
	.align		4
        /*003c*/ 	.byte	0x03, 0x1b
        /*003e*/ 	.short	0x00ff


	//----- nvinfo : EIATTR_NUM_BARRIERS
	.align		4
        /*0040*/ 	.byte	0x02, 0x4c
        /*0042*/ 	.byte	0x01
	.zero		1


	//----- nvinfo : EIATTR_MERCURY_ISA_VERSION
	.align		4
        /*0044*/ 	.byte	0x03, 0x5f
        /*0046*/ 	.short	0x0101


	//----- nvinfo : EIATTR_INT_WARP_WIDE_INSTR_OFFSETS
	.align		4
        /*0048*/ 	.byte	0x04, 0x31
        /*004a*/ 	.short	(.L_15 - .L_14)


	//   ....[0]....
.L_14:
        /*004c*/ 	.word	0x000001a0


	//   ....[1]....
        /*0050*/ 	.word	0x00000260


	//----- nvinfo : EIATTR_VRC_CTA_INIT_COUNT
	.align		4
.L_15:
        /*0054*/ 	.byte	0x02, 0x4a
	.zero		1
	.zero		1


	//----- nvinfo : EIATTR_EXIT_INSTR_OFFSETS
	.align		4
        /*0058*/ 	.byte	0x04, 0x1c
        /*005a*/ 	.short	(.L_17 - .L_16)


	//   ....[0]....
.L_16:
        /*005c*/ 	.word	0x00000150


	//   ....[1]....
        /*0060*/ 	.word	0x00000180


	//   ....[2]....
        /*0064*/ 	.word	0x000002a0


	//----- nvinfo : EIATTR_CBANK_PARAM_SIZE
	.align		4
.L_17:
        /*0068*/ 	.byte	0x03, 0x19
        /*006a*/ 	.short	0x0018


	//----- nvinfo : EIATTR_PARAM_CBANK
	.align		4
        /*006c*/ 	.byte	0x04, 0x0a
        /*006e*/ 	.short	(.L_19 - .L_18)
	.align		4
.L_18:
        /*0070*/ 	.word	index@(.nv.constant0._Z3fooPKcPmPi)
        /*0074*/ 	.short	0x0380
        /*0076*/ 	.short	0x0018


	//----- nvinfo : EIATTR_SW_WAR
	.align		4
.L_19:
        /*0078*/ 	.byte	0x04, 0x36
        /*007a*/ 	.short	(.L_21 - .L_20)
.L_20:
        /*007c*/ 	.word	0x00000008
.L_21:


//--------------------- .nv.callgraph             --------------------------
	.section	.nv.callgraph,"",@"SHT_CUDA_CALLGRAPH"
	.align	4
	.sectionentsize	8
	.align		4
        /*0000*/ 	.word	0x00000000
	.align		4
        /*0004*/ 	.word	0xffffffff
	.align		4
        /*0008*/ 	.word	0x00000000
	.align		4
        /*000c*/ 	.word	0xfffffffe
	.align		4
        /*0010*/ 	.word	0x00000000
	.align		4
        /*0014*/ 	.word	0xfffffffd
	.align		4
        /*0018*/ 	.word	0x00000000
	.align		4
        /*001c*/ 	.word	0xfffffffc


//--------------------- .text._Z3fooPKcPmPi       --------------------------
	.section	.text._Z3fooPKcPmPi,"ax",@progbits
	.align	128
        .global         _Z3fooPKcPmPi
        .type           _Z3fooPKcPmPi,@function
        .size           _Z3fooPKcPmPi,(.L_x_1 - _Z3fooPKcPmPi)
        .other          _Z3fooPKcPmPi,@"STO_CUDA_ENTRY STV_DEFAULT"
_Z3fooPKcPmPi:
.text._Z3fooPKcPmPi:
[----:B------:R-:W-:Y:S01]  /*0000*/  LDC R1, c[0x0][0x37c] ;  /* 0x0000df00ff017b82 */ /* 0x000fe20000000800 */
[----:B------:R-:W0:Y:S07]  /*0010*/  S2R R7, SR_TID.X ;  /* 0x0000000000077919 */ /* 0x000e2e0000002100 */
[----:B------:R-:W1:Y:S01]  /*0020*/  S2UR UR4, SR_CTAID.X ;  /* 0x00000000000479c3 */ /* 0x000e620000002500 */
[----:B------:R-:W2:Y:S01]  /*0030*/  LDCU.64 UR8, c[0x0][0x380] ;  /* 0x00007000ff0877ac */ /* 0x000ea20008000a00 */
[----:B------:R-:W3:Y:S06]  /*0040*/  LDCU.64 UR6, c[0x0][0x358] ;  /* 0x00006b00ff0677ac */ /* 0x000eec0008000a00 */
[----:B------:R-:W1:Y:S01]  /*0050*/  LDC R6, c[0x0][0x360] ;  /* 0x0000d800ff067b82 */ /* 0x000e620000000800 */
[----:B0-----:R-:W-:Y:S01]  /*0060*/  ISETP.NE.AND P0, PT, R7, 0x7f, PT ;  /* 0x0000007f0700780c */ /* 0x001fe20003f05270 */
[----:B-1----:R-:W-:-:S05]  /*0070*/  IMAD R6, R6, UR4, R7 ;  /* 0x0000000406067c24 */ /* 0x002fca000f8e0207 */
[----:B--2---:R-:W-:-:S05]  /*0080*/  IADD3 R2, P1, PT, R6, UR8, RZ ;  /* 0x0000000806027c10 */ /* 0x004fca000ff3e0ff */
[----:B------:R-:W-:-:S05]  /*0090*/  IMAD.X R3, RZ, RZ, UR9, P1 ;  /* 0x00000009ff037e24 */ /* 0x000fca00088e06ff */
[----:B---3--:R-:W2:Y:S04]  /*00a0*/  @!P0 LDG.E.U8 R4, desc[UR6][R2.64+0x1] ;  /* 0x0000010602048981 */ /* 0x008ea8000c1e1100 */
[----:B------:R-:W3:Y:S01]  /*00b0*/  LDG.E.U8 R0, desc[UR6][R2.64] ;  /* 0x0000000602007981 */ /* 0x000ee2000c1e1100 */
[----:B------:R-:W0:Y:S01]  /*00c0*/  S2UR UR5, SR_CgaCtaId ;  /* 0x00000000000579c3 */ /* 0x000e220000008800 */
[----:B------:R-:W-:Y:S02]  /*00d0*/  UMOV UR4, 0x400 ;  /* 0x0000040000047882 */ /* 0x000fe40000000000 */
[----:B0-----:R-:W-:-:S09]  /*00e0*/  ULEA UR4, UR5, UR4, 0x18 ;  /* 0x0000000405047291 */ /* 0x001fd2000f8ec0ff */
[----:B--2---:R-:W-:Y:S04]  /*00f0*/  @!P0 STS.U8 [UR4+0x80], R4 ;  /* 0x00008004ff008988 */ /* 0x004fe80008000004 */
[----:B---3--:R-:W-:Y:S04]  /*0100*/  @!P0 STS.U8 [UR4+0x7f], R0 ;  /* 0x00007f00ff008988 */ /* 0x008fe80008000004 */
[----:B------:R-:W-:Y:S01]  /*0110*/  @P0 STS.U8 [R7+UR4], R0 ;  /* 0x0000000007000988 */ /* 0x000fe20008000004 */
[----:B------:R-:W-:Y:S06]  /*0120*/  BAR.SYNC.DEFER_BLOCKING 0x0 ;  /* 0x0000000000007b1d */ /* 0x000fec0000010000 */
[----:B------:R-:W0:Y:S02]  /*0130*/  LDS.U8 R5, [R7+UR4] ;  /* 0x0000000407057984 */ /* 0x000e240008000000 */
[----:B0-----:R-:W-:-:S13]  /*0140*/  ISETP.NE.AND P0, PT, R5, 0xd, PT ;  /* 0x0000000d0500780c */ /* 0x001fda0003f05270 */
[----:B------:R-:W-:Y:S05]  /*0150*/  @P0 EXIT ;  /* 0x000000000000094d */ /* 0x000fea0003800000 */
[----:B------:R-:W0:Y:S02]  /*0160*/  LDS.U8 R0, [R7+UR4+0x1] ;  /* 0x0000010407007984 */ /* 0x000e240008000000 */
[----:B0-----:R-:W-:-:S13]  /*0170*/  ISETP.NE.AND P0, PT, R0, 0xa, PT ;  /* 0x0000000a0000780c */ /* 0x001fda0003f05270 */
[----:B------:R-:W-:Y:S05]  /*0180*/  @P0 EXIT ;  /* 0x000000000000094d */ /* 0x000fea0003800000 */
[----:B------:R-:W0:Y:S01]  /*0190*/  S2R R5, SR_LANEID ;  /* 0x0000000000057919 */ /* 0x000e220000000000 */
[----:B------:R-:W-:Y:S01]  /*01a0*/  VOTEU.ANY UR4, UPT, PT ;  /* 0x0000000000047886 */ /* 0x000fe200038e0100 */
[----:B------:R-:W1:Y:S01]  /*01b0*/  LDC.64 R2, c[0x0][0x390] ;  /* 0x0000e400ff027b82 */ /* 0x000e620000000a00 */
[----:B------:R-:W0:Y:S08]  /*01c0*/  FLO.U32 R0, UR4 ;  /* 0x0000000400007d00 */ /* 0x000e3000080e0000 */
[----:B------:R-:W1:Y:S01]  /*01d0*/  POPC R11, UR4 ;  /* 0x00000004000b7d09 */ /* 0x000e620008000000 */
[----:B0-----:R-:W-:Y:S01]  /*01e0*/  ISETP.EQ.U32.AND P0, PT, R0, R5, PT ;  /* 0x000000050000720c */ /* 0x001fe20003f02070 */
[----:B------:R-:W0:Y:S01]  /*01f0*/  S2R R7, SR_LTMASK ;  /* 0x0000000000077919 */ /* 0x000e220000003900 */
[----:B------:R-:W2:Y:S11]  /*0200*/  LDC.64 R4, c[0x0][0x388] ;  /* 0x0000e200ff047b82 */ /* 0x000eb60000000a00 */
[----:B-1----:R-:W3:Y:S01]  /*0210*/  @P0 ATOMG.E.ADD.STRONG.GPU PT, R3, desc[UR6][R2.64], R11 ;  /* 0x8000000b020309a8 */ /* 0x002ee200081ef106 */
[----:B------:R-:W-:-:S02]  /*0220*/  IADD3 R6, P0, PT, R6, 0x2, RZ ;  /* 0x0000000206067810 */ /* 0x000fc40007f1e0ff */
[----:B0-----:R-:W-:-:S03]  /*0230*/  LOP3.LUT R8, R7, UR4, RZ, 0xc0, !PT ;  /* 0x0000000407087c12 */ /* 0x001fc6000f8ec0ff */
[----:B------:R-:W-:-:S03]  /*0240*/  IMAD.X R7, RZ, RZ, RZ, P0 ;  /* 0x000000ffff077224 */ /* 0x000fc600000e06ff */
[----:B------:R-:W0:Y:S01]  /*0250*/  POPC R8, R8 ;  /* 0x0000000800087309 */ /* 0x000e220000000000 */
[----:B---3--:R-:W0:Y:S02]  /*0260*/  SHFL.IDX PT, R9, R3, R0, 0x1f ;  /* 0x00001f0003097589 */ /* 0x008e2400000e0000 */
[----:B0-----:R-:W-:-:S04]  /*0270*/  IMAD.IADD R9, R9, 0x1, R8 ;  /* 0x0000000109097824 */ /* 0x001fc800078e0208 */
[----:B--2---:R-:W-:-:S05]  /*0280*/  IMAD.WIDE R4, R9, 0x8, R4 ;  /* 0x0000000809047825 */ /* 0x004fca00078e0204 */
[----:B------:R-:W-:Y:S01]  /*0290*/  STG.E.64 desc[UR6][R4.64], R6 ;  /* 0x0000000604007986 */ /* 0x000fe2000c101b06 */
[----:B------:R-:W-:Y:S05]  /*02a0*/  EXIT ;  /* 0x000000000000794d */ /* 0x000fea0003800000 */
.L_x_0:
[----:B------:R-:W-:-:S00]  /*02b0*/  BRA `(.L_x_0) ;  /* 0xfffffffc00fc7947 */ /* 0x000fc0000383ffff */
[----:B------:R-:W-:-:S00]  /*02c0*/  NOP ;  /* 0x0000000000007918 */ /* 0x000fc00000000000 */
        /* <DEDUP_REMOVED lines=11> */
.L_x_1:


//--------------------- .nv.shared._Z3fooPKcPmPi  --------------------------
	.section	.nv.shared._Z3fooPKcPmPi,"aw",@nobits
	.sectionflags	@""
.nv.shared._Z3fooPKcPmPi:
	.zero		1153


//--------------------- .nv.shared.reserved.0     --------------------------
	.section	.nv.shared.reserved.0,"aw",@nobits
	.weak		__nv_reservedSMEM_offset_0_alias
	.size		__nv_reservedSMEM_offset_0_alias, 0, 64
	.other		__nv_reservedSMEM_offset_0_alias,@"STO_CUDA_RESERVED_SHARED STV_DEFAULT"
__nv_reservedSMEM_offset_0_alias:
	.zero		0
	.zero		64


//--------------------- .nv.constant0._Z3fooPKcPmPi --------------------------
	.section	.nv.constant0._Z3fooPKcPmPi,"a",@progbits
	.sectionflags	@""
	.align	4
.nv.constant0._Z3fooPKcPmPi:
	.zero		920


//--------------------- SYMBOLS --------------------------

	.type		.nv.reservedSmem.offset0,@object
	.size		.nv.reservedSmem.offset0,0x4
	.type		.nv.reservedSmem.cap,@object
	.size		.nv.reservedSmem.cap,0x4
